	.headerflags	@"EF_CUDA_TEXMODE_UNIFIED EF_CUDA_64BIT_ADDRESS EF_CUDA_ACCELERATORS EF_CUDA_SM90 EF_CUDA_VIRTUAL_SM(EF_CUDA_SM90)"
	.elftype	@"ET_EXEC"


//--------------------- .nv.info                  --------------------------
	.section	.nv.info,"",@"SHT_CUDA_INFO"
	.align	4


	//----- nvinfo : EIATTR_REGCOUNT
	.align		4
        /*0000*/ 	.byte	0x04, 0x2f
        /*0002*/ 	.short	(.L_3 - .L_2)
	.align		4
.L_2:
        /*0004*/ 	.word	index@(triton_poi_fused__native_batch_norm_legit_no_training_28)
        /*0008*/ 	.word	0x00000012


	//----- nvinfo : EIATTR_MIN_STACK_SIZE
	.align		4
.L_3:
        /*000c*/ 	.byte	0x04, 0x12
        /*000e*/ 	.short	(.L_5 - .L_4)
	.align		4
.L_4:
        /*0010*/ 	.word	index@(triton_poi_fused__native_batch_norm_legit_no_training_28)
        /*0014*/ 	.word	0x00000000


	//----- nvinfo : EIATTR_FRAME_SIZE
	.align		4
.L_5:
        /*0018*/ 	.byte	0x04, 0x11
        /*001a*/ 	.short	(.L_7 - .L_6)
	.align		4
.L_6:
        /*001c*/ 	.word	index@(triton_poi_fused__native_batch_norm_legit_no_training_28)
        /*0020*/ 	.word	0x00000000


	//----- nvinfo : EIATTR_MIN_STACK_SIZE
	.align		4
.L_7:
        /*0024*/ 	.byte	0x04, 0x12
        /*0026*/ 	.short	(.L_9 - .L_8)
	.align		4
.L_8:
        /*0028*/ 	.word	index@(triton_poi_fused__native_batch_norm_legit_no_training_28)
        /*002c*/ 	.word	0x00000000
.L_9:


//--------------------- .nv.info.triton_poi_fused__native_batch_norm_legit_no_training_28 --------------------------
	.section	.nv.info.triton_poi_fused__native_batch_norm_legit_no_training_28,"",@"SHT_CUDA_INFO"
	.sectionflags	@""
	.align	4


	//----- nvinfo : EIATTR_CUDA_API_VERSION
	.align		4
        /*0000*/ 	.byte	0x04, 0x37
        /*0002*/ 	.short	(.L_11 - .L_10)
.L_10:
        /*0004*/ 	.word	0x0000007c


	//----- nvinfo : EIATTR_KPARAM_INFO
	.align		4
.L_11:
        /*0008*/ 	.byte	0x04, 0x17
        /*000a*/ 	.short	(.L_13 - .L_12)
.L_12:
        /*000c*/ 	.word	0x00000000
        /*0010*/ 	.short	0x0006
        /*0012*/ 	.short	0x0030
        /*0014*/ 	.byte	0x00, 0xf0, 0x11, 0x00


	//----- nvinfo : EIATTR_KPARAM_INFO
	.align		4
.L_13:
        /*0018*/ 	.byte	0x04, 0x17
        /*001a*/ 	.short	(.L_15 - .L_14)
.L_14:
        /*001c*/ 	.word	0x00000000
        /*0020*/ 	.short	0x0005
        /*0022*/ 	.short	0x0028
        /*0024*/ 	.byte	0x00, 0xf4, 0x21, 0x00


	//----- nvinfo : EIATTR_KPARAM_INFO
	.align		4
.L_15:
        /*0028*/ 	.byte	0x04, 0x17
        /*002a*/ 	.short	(.L_17 - .L_16)
.L_16:
        /*002c*/ 	.word	0x00000000
        /*0030*/ 	.short	0x0004
        /*0032*/ 	.short	0x0020
        /*0034*/ 	.byte	0x00, 0xf4, 0x21, 0x00


	//----- nvinfo : EIATTR_KPARAM_INFO
	.align		4
.L_17:
        /*0038*/ 	.byte	0x04, 0x17
        /*003a*/ 	.short	(.L_19 - .L_18)
.L_18:
        /*003c*/ 	.word	0x00000000
        /*0040*/ 	.short	0x0003
        /*0042*/ 	.short	0x0018
        /*0044*/ 	.byte	0x00, 0xf4, 0x21, 0x00


	//----- nvinfo : EIATTR_KPARAM_INFO
	.align		4
.L_19:
        /*0048*/ 	.byte	0x04, 0x17
        /*004a*/ 	.short	(.L_21 - .L_20)
.L_20:
        /*004c*/ 	.word	0x00000000
        /*0050*/ 	.short	0x0002
        /*0052*/ 	.short	0x0010
        /*0054*/ 	.byte	0x00, 0xf4, 0x21, 0x00


	//----- nvinfo : EIATTR_KPARAM_INFO
	.align		4
.L_21:
        /*0058*/ 	.byte	0x04, 0x17
        /*005a*/ 	.short	(.L_23 - .L_22)
.L_22:
        /*005c*/ 	.word	0x00000000
        /*0060*/ 	.short	0x0001
        /*0062*/ 	.short	0x0008
        /*0064*/ 	.byte	0x00, 0xf4, 0x21, 0x00


	//----- nvinfo : EIATTR_KPARAM_INFO
	.align		4
.L_23:
        /*0068*/ 	.byte	0x04, 0x17
        /*006a*/ 	.short	(.L_25 - .L_24)
.L_24:
        /*006c*/ 	.word	0x00000000
        /*0070*/ 	.short	0x0000
        /*0072*/ 	.short	0x0000
        /*0074*/ 	.byte	0x00, 0xf4, 0x21, 0x00


	//----- nvinfo : EIATTR_SPARSE_MMA_MASK
	.align		4
.L_25:
        /*0078*/ 	.byte	0x03, 0x50
        /*007a*/ 	.short	0x0000


	//----- nvinfo : EIATTR_MAXREG_COUNT
	.align		4
        /*007c*/ 	.byte	0x03, 0x1b
        /*007e*/ 	.short	0x00ff


	//----- nvinfo : EIATTR_EXIT_INSTR_OFFSETS
	.align		4
        /*0080*/ 	.byte	0x04, 0x1c
        /*0082*/ 	.short	(.L_27 - .L_26)


	//   ....[0]....
.L_26:
        /*0084*/ 	.word	0x00000310


	//   ....[1]....
        /*0088*/ 	.word	0x00000330


	//----- nvinfo : EIATTR_REQNTID
	.align		4
.L_27:
        /*008c*/ 	.byte	0x04, 0x10
        /*008e*/ 	.short	(.L_29 - .L_28)
.L_28:
        /*0090*/ 	.word	0x00000080
        /*0094*/ 	.word	0x00000001
        /*0098*/ 	.word	0x00000001


	//----- nvinfo : EIATTR_CBANK_PARAM_SIZE
	.align		4
.L_29:
        /*009c*/ 	.byte	0x03, 0x19
        /*009e*/ 	.short	0x0034


	//----- nvinfo : EIATTR_PARAM_CBANK
	.align		4
        /*00a0*/ 	.byte	0x04, 0x0a
        /*00a2*/ 	.short	(.L_31 - .L_30)
	.align		4
.L_30:
        /*00a4*/ 	.word	index@(.nv.constant0.triton_poi_fused__native_batch_norm_legit_no_training_28)
        /*00a8*/ 	.short	0x0210
        /*00aa*/ 	.short	0x0034


	//----- nvinfo : EIATTR_SW_WAR
	.align		4
.L_31:
        /*00ac*/ 	.byte	0x04, 0x36
        /*00ae*/ 	.short	(.L_33 - .L_32)
.L_32:
        /*00b0*/ 	.word	0x00000008
.L_33:


//--------------------- .nv.callgraph             --------------------------
	.section	.nv.callgraph,"",@"SHT_CUDA_CALLGRAPH"
	.align	4
	.sectionentsize	8
	.align		4
        /*0000*/ 	.word	0x00000000
	.align		4
        /*0004*/ 	.word	0xffffffff
	.align		4
        /*0008*/ 	.word	0x00000000
	.align		4
        /*000c*/ 	.word	0xfffffffe
	.align		4
        /*0010*/ 	.word	0x00000000
	.align		4
        /*0014*/ 	.word	0xfffffffd
	.align		4
        /*0018*/ 	.word	0x00000000
	.align		4
        /*001c*/ 	.word	0xfffffffc


//--------------------- .nv.constant4             --------------------------
	.section	.nv.constant4,"a",@progbits
	.align	8
	.align		8
.nv.constant4:
        /*0000*/ 	.dword	_$_str
	.align		8
        /*0008*/ 	.dword	_$_str_$_2


//--------------------- .text.triton_poi_fused__native_batch_norm_legit_no_training_28 --------------------------
	.section	.text.triton_poi_fused__native_batch_norm_legit_no_training_28,"ax",@progbits
	.align	128
        .global         triton_poi_fused__native_batch_norm_legit_no_training_28
        .type           triton_poi_fused__native_batch_norm_legit_no_training_28,@function
        .size           triton_poi_fused__native_batch_norm_legit_no_training_28,(.L_x_1 - triton_poi_fused__native_batch_norm_legit_no_training_28)
        .other          triton_poi_fused__native_batch_norm_legit_no_training_28,@"STO_CUDA_ENTRY STV_DEFAULT"
triton_poi_fused__native_batch_norm_legit_no_training_28:
.text.triton_poi_fused__native_batch_norm_legit_no_training_28:
[----:B------:R-:W0:Y:S01]  /*0000*/  LDC R1, c[0x0][0x28] ;  /* 0x00000a00ff017b82 */ /* 0x000e220000000800 */
[----:B------:R-:W1:Y:S07]  /*0010*/  S2R R0, SR_TID.X ;  /* 0x0000000000007919 */ /* 0x000e6e0000002100 */
[----:B------:R-:W2:Y:S01]  /*0020*/  LDC.64 R8, c[0x0][0x220] ;  /* 0x00008800ff087b82 */ /* 0x000ea20000000a00 */
[----:B------:R-:W-:Y:S01]  /*0030*/  HFMA2.MMA R14, -RZ, RZ, 0, 0 ;  /* 0x00000000ff0e7435 */ /* 0x000fe200000001ff */
[----:B------:R-:W-:Y:S01]  /*0040*/  ULDC.64 UR4, c[0x0][0x208] ;  /* 0x0000820000047ab9 */ /* 0x000fe20000000a00 */
[----:B------:R-:W3:Y:S05]  /*0050*/  S2R R3, SR_CTAID.X ;  /* 0x0000000000037919 */ /* 0x000eea0000002500 */
[----:B------:R-:W4:Y:S08]  /*0060*/  LDC.64 R6, c[0x0][0x218] ;  /* 0x00008600ff067b82 */ /* 0x000f300000000a00 */
[----:B------:R-:W5:Y:S08]  /*0070*/  LDC.64 R10, c[0x0][0x228] ;  /* 0x00008a00ff0a7b82 */ /* 0x000f700000000a00 */
[----:B------:R-:W4:Y:S01]  /*0080*/  LDC.64 R12, c[0x0][0x230] ;  /* 0x00008c00ff0c7b82 */ /* 0x000f220000000a00 */
[----:B-1----:R-:W-:-:S02]  /*0090*/  LOP3.LUT R0, R0, 0x7f, RZ, 0xc0, !PT ;  /* 0x0000007f00007812 */ /* 0x002fc400078ec0ff */
[----:B---3--:R-:W-:Y:S02]  /*00a0*/  SHF.R.S32.HI R2, RZ, 0x18, R3 ;  /* 0x00000018ff027819 */ /* 0x008fe40000011403 */
[----:B------:R-:W-:Y:S02]  /*00b0*/  LEA R0, R3, R0, 0x7 ;  /* 0x0000000003007211 */ /* 0x000fe400078e38ff */
[----:B------:R-:W-:Y:S02]  /*00c0*/  SGXT R3, R2, 0x1 ;  /* 0x000000010203781a */ /* 0x000fe40000000200 */
[----:B------:R-:W-:Y:S02]  /*00d0*/  ISETP.GE.AND P2, PT, R0, 0xa00, PT ;  /* 0x00000a000000780c */ /* 0x000fe40003f46270 */
[----:B------:R-:W-:-:S04]  /*00e0*/  LEA.HI R3, R3, R0, RZ, 0x2 ;  /* 0x0000000003037211 */ /* 0x000fc800078f10ff */
[----:B------:R-:W-:-:S05]  /*00f0*/  SHF.R.S32.HI R3, RZ, 0x2, R3 ;  /* 0x00000002ff037819 */ /* 0x000fca0000011403 */
[----:B------:R-:W-:-:S05]  /*0100*/  IMAD.HI R2, R3, 0x66666667, RZ ;  /* 0x6666666703027827 */ /* 0x000fca00078e02ff */
[----:B------:R-:W-:-:S04]  /*0110*/  SHF.R.U32.HI R5, RZ, 0x1f, R2 ;  /* 0x0000001fff057819 */ /* 0x000fc80000011602 */
[----:B------:R-:W-:Y:S02]  /*0120*/  LEA.HI.SX32 R2, R2, R5, 0x1a ;  /* 0x0000000502027211 */ /* 0x000fe400078fd2ff */
[----:B------:R-:W1:Y:S03]  /*0130*/  LDC.64 R4, c[0x0][0x210] ;  /* 0x00008400ff047b82 */ /* 0x000e660000000a00 */
[----:B------:R-:W-:-:S04]  /*0140*/  IMAD R15, R2, -0xa0, R3 ;  /* 0xffffff60020f7824 */ /* 0x000fc800078e0203 */
[----:B--2---:R-:W-:-:S05]  /*0150*/  IMAD.WIDE R8, R15, 0x4, R8 ;  /* 0x000000040f087825 */ /* 0x004fca00078e0208 */
[----:B------:R5:W2:Y:S01]  /*0160*/  @!P2 LDG.E.EL R14, desc[UR4][R8.64] ;  /* 0x00000004080ea981 */ /* 0x000aa2000c2e1900 */
[----:B------:R-:W-:Y:S01]  /*0170*/  CS2R R2, SRZ ;  /* 0x0000000000027805 */ /* 0x000fe2000001ff00 */
[----:B----4-:R-:W-:-:S05]  /*0180*/  IMAD.WIDE R6, R15, 0x4, R6 ;  /* 0x000000040f067825 */ /* 0x010fca00078e0206 */
[----:B------:R-:W3:Y:S01]  /*0190*/  @!P2 LDG.E.EL R3, desc[UR4][R6.64] ;  /* 0x000000040603a981 */ /* 0x000ee2000c2e1900 */
[----:B-1----:R-:W-:-:S04]  /*01a0*/  IMAD.WIDE R4, R0, 0x4, R4 ;  /* 0x0000000400047825 */ /* 0x002fc800078e0204 */
[C---:B-----5:R-:W-:Y:S01]  /*01b0*/  IMAD.WIDE R8, R15.reuse, 0x4, R10 ;  /* 0x000000040f087825 */ /* 0x060fe200078e020a */
[----:B------:R1:W3:Y:S03]  /*01c0*/  @!P2 LDG.E R2, desc[UR4][R4.64] ;  /* 0x000000040402a981 */ /* 0x0002e6000c1e1900 */
[----:B0-----:R-:W-:Y:S01]  /*01d0*/  IMAD.WIDE R10, R15, 0x4, R12 ;  /* 0x000000040f0a7825 */ /* 0x001fe200078e020c */
[----:B------:R-:W-:-:S06]  /*01e0*/  CS2R R12, SRZ ;  /* 0x00000000000c7805 */ /* 0x000fcc000001ff00 */
[----:B------:R-:W4:Y:S01]  /*01f0*/  @!P2 LDG.E.EL R12, desc[UR4][R8.64] ;  /* 0x00000004080ca981 */ /* 0x000f22000c2e1900 */
[----:B-1----:R-:W0:Y:S03]  /*0200*/  LDC.64 R4, c[0x0][0x238] ;  /* 0x00008e00ff047b82 */ /* 0x002e260000000a00 */
[----:B------:R-:W4:Y:S01]  /*0210*/  @!P2 LDG.E.EL R13, desc[UR4][R10.64] ;  /* 0x000000040a0da981 */ /* 0x000f22000c2e1900 */
[----:B------:R-:W-:Y:S01]  /*0220*/  MOV R6, 0x3e800000 ;  /* 0x3e80000000067802 */ /* 0x000fe20000000f00 */
[----:B--2---:R-:W-:-:S04]  /*0230*/  FADD R14, R14, 9.9999997473787516356e-06 ;  /* 0x3727c5ac0e0e7421 */ /* 0x004fc80000000000 */
[----:B------:R-:W1:Y:S02]  /*0240*/  MUFU.SQRT R15, R14 ;  /* 0x0000000e000f7308 */ /* 0x000e640000002000 */
[C---:B-1----:R-:W-:Y:S02]  /*0250*/  FSETP.GT.AND P0, PT, R15.reuse, 8.50705917302346158658e+37, PT ;  /* 0x7e8000000f00780b */ /* 0x042fe40003f04000 */
[----:B------:R-:W-:-:S11]  /*0260*/  FSETP.GEU.AND P1, PT, R15, 1.175494350822287508e-38, PT ;  /* 0x008000000f00780b */ /* 0x000fd60003f2e000 */
[----:B------:R-:W-:-:S04]  /*0270*/  @P0 FMUL R15, R15, 0.25 ;  /* 0x3e8000000f0f0820 */ /* 0x000fc80000400000 */
[----:B------:R-:W-:-:S06]  /*0280*/  @!P1 FMUL R15, R15, 16777216 ;  /* 0x4b8000000f0f9820 */ /* 0x000fcc0000400000 */
[----:B------:R-:W1:Y:S01]  /*0290*/  MUFU.RCP R15, R15 ;  /* 0x0000000f000f7308 */ /* 0x000e620000001000 */
[----:B------:R-:W-:Y:S01]  /*02a0*/  FSEL R6, R6, 1, P0 ;  /* 0x3f80000006067808 */ /* 0x000fe20000000000 */
[----:B---3--:R-:W-:-:S04]  /*02b0*/  FADD R2, -R3, R2 ;  /* 0x0000000203027221 */ /* 0x008fc80000000100 */
[----:B------:R-:W-:-:S04]  /*02c0*/  @!P1 FMUL R6, R6, 16777216 ;  /* 0x4b80000006069820 */ /* 0x000fc80000400000 */
[----:B-1----:R-:W-:-:S04]  /*02d0*/  FMUL R3, R15, R6 ;  /* 0x000000060f037220 */ /* 0x002fc80000400000 */
[----:B------:R-:W-:Y:S01]  /*02e0*/  FMUL R6, R2, R3 ;  /* 0x0000000302067220 */ /* 0x000fe20000400000 */
[----:B0-----:R-:W-:-:S04]  /*02f0*/  IMAD.WIDE R2, R0, 0x4, R4 ;  /* 0x0000000400027825 */ /* 0x001fc800078e0204 */
[----:B----4-:R-:W-:Y:S01]  /*0300*/  FFMA R13, R6, R12, R13 ;  /* 0x0000000c060d7223 */ /* 0x010fe2000000000d */
[----:B------:R-:W-:Y:S06]  /*0310*/  @P2 EXIT ;  /* 0x000000000000294d */ /* 0x000fec0003800000 */
[----:B------:R-:W-:Y:S01]  /*0320*/  STG.E desc[UR4][R2.64], R13 ;  /* 0x0000000d02007986 */ /* 0x000fe2000c101904 */
[----:B------:R-:W-:Y:S05]  /*0330*/  EXIT ;  /* 0x000000000000794d */ /* 0x000fea0003800000 */
.L_x_0:
[----:B------:R-:W-:-:S00]  /*0340*/  BRA `(.L_x_0) ;  /* 0xfffffffc00fc7947 */ /* 0x000fc0000383ffff */
[----:B------:R-:W-:-:S00]  /*0350*/  NOP ;  /* 0x0000000000007918 */ /* 0x000fc00000000000 */
        /* <DEDUP_REMOVED lines=10> */
.L_x_1:


//--------------------- .nv.global.init           --------------------------
	.section	.nv.global.init,"aw",@progbits
.nv.global.init:
	.type		_$_str,@object
	.size		_$_str,(_$_str_$_2 - _$_str)
_$_str:
        /*0000*/ 	.byte	0x5f, 0x5f, 0x43, 0x55, 0x44, 0x41, 0x5f, 0x46, 0x54, 0x5a, 0x00
	.type		_$_str_$_2,@object
	.size		_$_str_$_2,(.L_1 - _$_str_$_2)
_$_str_$_2:
        /*000b*/ 	.byte	0x5f, 0x5f, 0x43, 0x55, 0x44, 0x41, 0x5f, 0x50, 0x52, 0x45, 0x43, 0x5f, 0x53, 0x51, 0x52, 0x54
        /*001b*/ 	.byte	0x00
.L_1:


//--------------------- .nv.constant0.triton_poi_fused__native_batch_norm_legit_no_training_28 --------------------------
	.section	.nv.constant0.triton_poi_fused__native_batch_norm_legit_no_training_28,"a",@progbits
	.sectionflags	@""
	.align	4
.nv.constant0.triton_poi_fused__native_batch_norm_legit_no_training_28:
	.zero		580
